//
// Generated by NVIDIA NVVM Compiler
//
// Compiler Build ID: CL-36424714
// Cuda compilation tools, release 13.0, V13.0.88
// Based on NVVM 20.0.0
//

.version 9.0
.target sm_100
.address_size 64

	// .globl	_Z10cuda_pivotiiiiPf

.visible .entry _Z10cuda_pivotiiiiPf(
	.param .u32 _Z10cuda_pivotiiiiPf_param_0,
	.param .u32 _Z10cuda_pivotiiiiPf_param_1,
	.param .u32 _Z10cuda_pivotiiiiPf_param_2,
	.param .u32 _Z10cuda_pivotiiiiPf_param_3,
	.param .u64 .ptr .align 1 _Z10cuda_pivotiiiiPf_param_4
)
{
	.reg .pred 	%p<4>;
	.reg .b32 	%r<20>;
	.reg .b32 	%f<9>;
	.reg .b64 	%rd<11>;

	ld.param.u32 	%r3, [_Z10cuda_pivotiiiiPf_param_0];
	ld.param.u32 	%r6, [_Z10cuda_pivotiiiiPf_param_1];
	ld.param.u32 	%r5, [_Z10cuda_pivotiiiiPf_param_3];
	ld.param.u64 	%rd1, [_Z10cuda_pivotiiiiPf_param_4];
	mov.u32 	%r7, %ctaid.x;
	mov.u32 	%r8, %ntid.x;
	mov.u32 	%r9, %tid.x;
	mad.lo.s32 	%r1, %r7, %r8, %r9;
	mov.u32 	%r10, %ctaid.y;
	mov.u32 	%r11, %ntid.y;
	mov.u32 	%r12, %tid.y;
	mad.lo.s32 	%r13, %r10, %r11, %r12;
	setp.eq.s32 	%p1, %r1, %r3;
	setp.eq.s32 	%p2, %r13, %r6;
	or.pred  	%p3, %p1, %p2;
	@%p3 bra 	$L__BB0_2;
	cvta.to.global.u64 	%rd2, %rd1;
	mul.lo.s32 	%r14, %r5, %r3;
	add.s32 	%r15, %r14, %r6;
	mul.wide.s32 	%rd3, %r15, 4;
	add.s64 	%rd4, %rd2, %rd3;
	ld.global.f32 	%f1, [%rd4];
	mul.lo.s32 	%r16, %r5, %r1;
	add.s32 	%r17, %r16, %r6;
	mul.wide.s32 	%rd5, %r17, 4;
	add.s64 	%rd6, %rd2, %rd5;
	ld.global.f32 	%f2, [%rd6];
	div.rn.f32 	%f3, %f2, %f1;
	add.s32 	%r18, %r14, %r13;
	mul.wide.s32 	%rd7, %r18, 4;
	add.s64 	%rd8, %rd2, %rd7;
	ld.global.f32 	%f4, [%rd8];
	mul.f32 	%f5, %f3, %f4;
	add.s32 	%r19, %r16, %r13;
	mul.wide.s32 	%rd9, %r19, 4;
	add.s64 	%rd10, %rd2, %rd9;
	ld.global.f32 	%f6, [%rd10];
	sub.f32 	%f7, %f6, %f5;
	add.f32 	%f8, %f7, 0f43480000;
	st.global.f32 	[%rd10], %f8;
$L__BB0_2:
	ret;

}
	// .globl	_Z13fix_pivot_coliiiiPf
.visible .entry _Z13fix_pivot_coliiiiPf(
	.param .u32 _Z13fix_pivot_coliiiiPf_param_0,
	.param .u32 _Z13fix_pivot_coliiiiPf_param_1,
	.param .u32 _Z13fix_pivot_coliiiiPf_param_2,
	.param .u32 _Z13fix_pivot_coliiiiPf_param_3,
	.param .u64 .ptr .align 1 _Z13fix_pivot_coliiiiPf_param_4
)
{
	.reg .pred 	%p<3>;
	.reg .b32 	%r<13>;
	.reg .b64 	%rd<7>;

	ld.param.u32 	%r2, [_Z13fix_pivot_coliiiiPf_param_0];
	ld.param.u32 	%r3, [_Z13fix_pivot_coliiiiPf_param_1];
	ld.param.u32 	%r5, [_Z13fix_pivot_coliiiiPf_param_2];
	ld.param.u32 	%r4, [_Z13fix_pivot_coliiiiPf_param_3];
	ld.param.u64 	%rd2, [_Z13fix_pivot_coliiiiPf_param_4];
	cvta.to.global.u64 	%rd1, %rd2;
	mov.u32 	%r6, %ctaid.x;
	mov.u32 	%r7, %ntid.x;
	mov.u32 	%r8, %tid.x;
	mad.lo.s32 	%r1, %r6, %r7, %r8;
	setp.ge.s32 	%p1, %r1, %r5;
	@%p1 bra 	$L__BB1_4;
	setp.ne.s32 	%p2, %r1, %r2;
	@%p2 bra 	$L__BB1_3;
	mad.lo.s32 	%r11, %r4, %r2, %r3;
	mul.wide.s32 	%rd5, %r11, 4;
	add.s64 	%rd6, %rd1, %rd5;
	mov.b32 	%r12, 1065353216;
	st.global.u32 	[%rd6], %r12;
	bra.uni 	$L__BB1_4;
$L__BB1_3:
	mad.lo.s32 	%r9, %r4, %r1, %r3;
	mul.wide.s32 	%rd3, %r9, 4;
	add.s64 	%rd4, %rd1, %rd3;
	mov.b32 	%r10, 0;
	st.global.u32 	[%rd4], %r10;
$L__BB1_4:
	ret;

}
	// .globl	_Z11cuda2_pivotifPfS_
.visible .entry _Z11cuda2_pivotifPfS_(
	.param .u32 _Z11cuda2_pivotifPfS__param_0,
	.param .f32 _Z11cuda2_pivotifPfS__param_1,
	.param .u64 .ptr .align 1 _Z11cuda2_pivotifPfS__param_2,
	.param .u64 .ptr .align 1 _Z11cuda2_pivotifPfS__param_3
)
{
	.reg .pred 	%p<2>;
	.reg .b32 	%r<6>;
	.reg .b32 	%f<6>;
	.reg .b64 	%rd<8>;

	ld.param.u32 	%r2, [_Z11cuda2_pivotifPfS__param_0];
	ld.param.f32 	%f1, [_Z11cuda2_pivotifPfS__param_1];
	ld.param.u64 	%rd1, [_Z11cuda2_pivotifPfS__param_2];
	ld.param.u64 	%rd2, [_Z11cuda2_pivotifPfS__param_3];
	mov.u32 	%r3, %ctaid.x;
	mov.u32 	%r4, %ntid.x;
	mov.u32 	%r5, %tid.x;
	mad.lo.s32 	%r1, %r3, %r4, %r5;
	setp.ge.s32 	%p1, %r1, %r2;
	@%p1 bra 	$L__BB2_2;
	cvta.to.global.u64 	%rd3, %rd2;
	cvta.to.global.u64 	%rd4, %rd1;
	mul.wide.s32 	%rd5, %r1, 4;
	add.s64 	%rd6, %rd3, %rd5;
	ld.global.f32 	%f2, [%rd6];
	mul.f32 	%f3, %f1, %f2;
	add.s64 	%rd7, %rd4, %rd5;
	ld.global.f32 	%f4, [%rd7];
	sub.f32 	%f5, %f4, %f3;
	st.global.f32 	[%rd7], %f5;
$L__BB2_2:
	ret;

}


// ===== COMPILED SASS (sm_100) =====

	.target	sm_100

	.elftype	@"ET_EXEC"


//--------------------- .note.nv.tkinfo           --------------------------
	.section	.note.nv.tkinfo,"",@"SHT_NOTE"
	.sectionflags	@"SHF_NOTE_NV_TKINFO"
	.tkinfo
        /*0018*/ 	.word	0x00000002
        /*0030*/ 	.string	""
        /*0030*/ 	.string	"ptxas"
        /*0030*/ 	.string	"Cuda compilation tools, release 13.0, V13.0.88"
        /*0030*/ 	.string	"Build cuda_13.0.r13.0/compiler.36424714_0"
        /*0030*/ 	.string	"-arch sm_100 -m 64 "



//--------------------- .note.nv.cuinfo           --------------------------
	.section	.note.nv.cuinfo,"",@"SHT_NOTE"
	.sectionflags	@"SHF_NOTE_NV_CUINFO"
        /*0018*/ 	.short	0x0002
        /*001a*/ 	.short	0x0064
        /*001c*/ 	.short	0x0082
	.zero		2


//--------------------- .nv.info                  --------------------------
	.section	.nv.info,"",@"SHT_CUDA_INFO"
	.align	4


	//----- nvinfo : EIATTR_REGCOUNT
	.align		4
        /*0000*/ 	.byte	0x04, 0x2f
        /*0002*/ 	.short	(.L_1 - .L_0)
	.align		4
.L_0:
        /*0004*/ 	.word	index@(_Z10cuda_pivotiiiiPf)
        /*0008*/ 	.word	0x00000010


	//----- nvinfo : EIATTR_FRAME_SIZE
	.align		4
.L_1:
        /*000c*/ 	.byte	0x04, 0x11
        /*000e*/ 	.short	(.L_3 - .L_2)
	.align		4
.L_2:
        /*0010*/ 	.word	index@($__internal_0_$__cuda_sm3x_div_rn_noftz_f32_slowpath)
        /*0014*/ 	.word	0x00000000


	//----- nvinfo : EIATTR_FRAME_SIZE
	.align		4
.L_3:
        /*0018*/ 	.byte	0x04, 0x11
        /*001a*/ 	.short	(.L_5 - .L_4)
	.align		4
.L_4:
        /*001c*/ 	.word	index@(_Z10cuda_pivotiiiiPf)
        /*0020*/ 	.word	0x00000000


	//----- nvinfo : EIATTR_REGCOUNT
	.align		4
.L_5:
        /*0024*/ 	.byte	0x04, 0x2f
        /*0026*/ 	.short	(.L_7 - .L_6)
	.align		4
.L_6:
        /*0028*/ 	.word	index@(_Z13fix_pivot_coliiiiPf)
        /*002c*/ 	.word	0x0000000a


	//----- nvinfo : EIATTR_FRAME_SIZE
	.align		4
.L_7:
        /*0030*/ 	.byte	0x04, 0x11
        /*0032*/ 	.short	(.L_9 - .L_8)
	.align		4
.L_8:
        /*0034*/ 	.word	index@(_Z13fix_pivot_coliiiiPf)
        /*0038*/ 	.word	0x00000000


	//----- nvinfo : EIATTR_REGCOUNT
	.align		4
.L_9:
        /*003c*/ 	.byte	0x04, 0x2f
        /*003e*/ 	.short	(.L_11 - .L_10)
	.align		4
.L_10:
        /*0040*/ 	.word	index@(_Z11cuda2_pivotifPfS_)
        /*0044*/ 	.word	0x0000000a


	//----- nvinfo : EIATTR_FRAME_SIZE
	.align		4
.L_11:
        /*0048*/ 	.byte	0x04, 0x11
        /*004a*/ 	.short	(.L_13 - .L_12)
	.align		4
.L_12:
        /*004c*/ 	.word	index@(_Z11cuda2_pivotifPfS_)
        /*0050*/ 	.word	0x00000000


	//----- nvinfo : EIATTR_MIN_STACK_SIZE
	.align		4
.L_13:
        /*0054*/ 	.byte	0x04, 0x12
        /*0056*/ 	.short	(.L_15 - .L_14)
	.align		4
.L_14:
        /*0058*/ 	.word	index@(_Z11cuda2_pivotifPfS_)
        /*005c*/ 	.word	0x00000000


	//----- nvinfo : EIATTR_MIN_STACK_SIZE
	.align		4
.L_15:
        /*0060*/ 	.byte	0x04, 0x12
        /*0062*/ 	.short	(.L_17 - .L_16)
	.align		4
.L_16:
        /*0064*/ 	.word	index@(_Z13fix_pivot_coliiiiPf)
        /*0068*/ 	.word	0x00000000


	//----- nvinfo : EIATTR_MIN_STACK_SIZE
	.align		4
.L_17:
        /*006c*/ 	.byte	0x04, 0x12
        /*006e*/ 	.short	(.L_19 - .L_18)
	.align		4
.L_18:
        /*0070*/ 	.word	index@(_Z10cuda_pivotiiiiPf)
        /*0074*/ 	.word	0x00000000
.L_19:


//--------------------- .nv.compat                --------------------------
	.section	.nv.compat,"",@"SHT_CUDA_COMPAT_INFO"
	.align	4
        /*0000*/ 	.byte	0x02, 0x09, 0x00, 0x00, 0x02, 0x02, 0x01, 0x00, 0x02, 0x05, 0x05, 0x00, 0x03, 0x07, 0x01, 0x01
        /*0010*/ 	.byte	0x02, 0x03, 0x00, 0x00, 0x02, 0x06, 0x01, 0x00, 0x04, 0x0b, 0x08, 0x00, 0x01, 0x00, 0x00, 0x00
        /*0020*/ 	.byte	0x00, 0x00, 0x00, 0x00


//--------------------- .nv.info._Z11cuda2_pivotifPfS_ --------------------------
	.section	.nv.info._Z11cuda2_pivotifPfS_,"",@"SHT_CUDA_INFO"
	.sectionflags	@""
	.align	4


	//----- nvinfo : EIATTR_CUDA_API_VERSION
	.align		4
        /*0000*/ 	.byte	0x04, 0x37
        /*0002*/ 	.short	(.L_21 - .L_20)
.L_20:
        /*0004*/ 	.word	0x00000082


	//----- nvinfo : EIATTR_KPARAM_INFO
	.align		4
.L_21:
        /*0008*/ 	.byte	0x04, 0x17
        /*000a*/ 	.short	(.L_23 - .L_22)
.L_22:
        /*000c*/ 	.word	0x00000000
        /*0010*/ 	.short	0x0003
        /*0012*/ 	.short	0x0010
        /*0014*/ 	.byte	0x00, 0xf5, 0x21, 0x00


	//----- nvinfo : EIATTR_KPARAM_INFO
	.align		4
.L_23:
        /*0018*/ 	.byte	0x04, 0x17
        /*001a*/ 	.short	(.L_25 - .L_24)
.L_24:
        /*001c*/ 	.word	0x00000000
        /*0020*/ 	.short	0x0002
        /*0022*/ 	.short	0x0008
        /*0024*/ 	.byte	0x00, 0xf5, 0x21, 0x00


	//----- nvinfo : EIATTR_KPARAM_INFO
	.align		4
.L_25:
        /*0028*/ 	.byte	0x04, 0x17
        /*002a*/ 	.short	(.L_27 - .L_26)
.L_26:
        /*002c*/ 	.word	0x00000000
        /*0030*/ 	.short	0x0001
        /*0032*/ 	.short	0x0004
        /*0034*/ 	.byte	0x00, 0xf0, 0x11, 0x00


	//----- nvinfo : EIATTR_KPARAM_INFO
	.align		4
.L_27:
        /*0038*/ 	.byte	0x04, 0x17
        /*003a*/ 	.short	(.L_29 - .L_28)
.L_28:
        /*003c*/ 	.word	0x00000000
        /*0040*/ 	.short	0x0000
        /*0042*/ 	.short	0x0000
        /*0044*/ 	.byte	0x00, 0xf0, 0x11, 0x00


	//----- nvinfo : EIATTR_SPARSE_MMA_MASK
	.align		4
.L_29:
        /*0048*/ 	.byte	0x03, 0x50
        /*004a*/ 	.short	0x0000


	//----- nvinfo : EIATTR_MAXREG_COUNT
	.align		4
        /*004c*/ 	.byte	0x03, 0x1b
        /*004e*/ 	.short	0x00ff


	//----- nvinfo : EIATTR_MERCURY_ISA_VERSION
	.align		4
        /*0050*/ 	.byte	0x03, 0x5f
        /*0052*/ 	.short	0x0101


	//----- nvinfo : EIATTR_VRC_CTA_INIT_COUNT
	.align		4
        /*0054*/ 	.byte	0x02, 0x4a
	.zero		1
	.zero		1


	//----- nvinfo : EIATTR_EXIT_INSTR_OFFSETS
	.align		4
        /*0058*/ 	.byte	0x04, 0x1c
        /*005a*/ 	.short	(.L_31 - .L_30)


	//   ....[0]....
.L_30:
        /*005c*/ 	.word	0x00000070


	//   ....[1]....
        /*0060*/ 	.word	0x00000120


	//----- nvinfo : EIATTR_CBANK_PARAM_SIZE
	.align		4
.L_31:
        /*0064*/ 	.byte	0x03, 0x19
        /*0066*/ 	.short	0x0018


	//----- nvinfo : EIATTR_PARAM_CBANK
	.align		4
        /*0068*/ 	.byte	0x04, 0x0a
        /*006a*/ 	.short	(.L_33 - .L_32)
	.align		4
.L_32:
        /*006c*/ 	.word	index@(.nv.constant0._Z11cuda2_pivotifPfS_)
        /*0070*/ 	.short	0x0380
        /*0072*/ 	.short	0x0018


	//----- nvinfo : EIATTR_SW_WAR
	.align		4
.L_33:
        /*0074*/ 	.byte	0x04, 0x36
        /*0076*/ 	.short	(.L_35 - .L_34)
.L_34:
        /*0078*/ 	.word	0x00000008
.L_35:


//--------------------- .nv.info._Z13fix_pivot_coliiiiPf --------------------------
	.section	.nv.info._Z13fix_pivot_coliiiiPf,"",@"SHT_CUDA_INFO"
	.sectionflags	@""
	.align	4


	//----- nvinfo : EIATTR_CUDA_API_VERSION
	.align		4
        /*0000*/ 	.byte	0x04, 0x37
        /*0002*/ 	.short	(.L_37 - .L_36)
.L_36:
        /*0004*/ 	.word	0x00000082


	//----- nvinfo : EIATTR_KPARAM_INFO
	.align		4
.L_37:
        /*0008*/ 	.byte	0x04, 0x17
        /*000a*/ 	.short	(.L_39 - .L_38)
.L_38:
        /*000c*/ 	.word	0x00000000
        /*0010*/ 	.short	0x0004
        /*0012*/ 	.short	0x0010
        /*0014*/ 	.byte	0x00, 0xf5, 0x21, 0x00


	//----- nvinfo : EIATTR_KPARAM_INFO
	.align		4
.L_39:
        /*0018*/ 	.byte	0x04, 0x17
        /*001a*/ 	.short	(.L_41 - .L_40)
.L_40:
        /*001c*/ 	.word	0x00000000
        /*0020*/ 	.short	0x0003
        /*0022*/ 	.short	0x000c
        /*0024*/ 	.byte	0x00, 0xf0, 0x11, 0x00


	//----- nvinfo : EIATTR_KPARAM_INFO
	.align		4
.L_41:
        /*0028*/ 	.byte	0x04, 0x17
        /*002a*/ 	.short	(.L_43 - .L_42)
.L_42:
        /*002c*/ 	.word	0x00000000
        /*0030*/ 	.short	0x0002
        /*0032*/ 	.short	0x0008
        /*0034*/ 	.byte	0x00, 0xf0, 0x11, 0x00


	//----- nvinfo : EIATTR_KPARAM_INFO
	.align		4
.L_43:
        /*0038*/ 	.byte	0x04, 0x17
        /*003a*/ 	.short	(.L_45 - .L_44)
.L_44:
        /*003c*/ 	.word	0x00000000
        /*0040*/ 	.short	0x0001
        /*0042*/ 	.short	0x0004
        /*0044*/ 	.byte	0x00, 0xf0, 0x11, 0x00


	//----- nvinfo : EIATTR_KPARAM_INFO
	.align		4
.L_45:
        /*0048*/ 	.byte	0x04, 0x17
        /*004a*/ 	.short	(.L_47 - .L_46)
.L_46:
        /*004c*/ 	.word	0x00000000
        /*0050*/ 	.short	0x0000
        /*0052*/ 	.short	0x0000
        /*0054*/ 	.byte	0x00, 0xf0, 0x11, 0x00


	//----- nvinfo : EIATTR_SPARSE_MMA_MASK
	.align		4
.L_47:
        /*0058*/ 	.byte	0x03, 0x50
        /*005a*/ 	.short	0x0000


	//----- nvinfo : EIATTR_MAXREG_COUNT
	.align		4
        /*005c*/ 	.byte	0x03, 0x1b
        /*005e*/ 	.short	0x00ff


	//----- nvinfo : EIATTR_MERCURY_ISA_VERSION
	.align		4
        /*0060*/ 	.byte	0x03, 0x5f
        /*0062*/ 	.short	0x0101


	//----- nvinfo : EIATTR_VRC_CTA_INIT_COUNT
	.align		4
        /*0064*/ 	.byte	0x02, 0x4a
	.zero		1
	.zero		1


	//----- nvinfo : EIATTR_EXIT_INSTR_OFFSETS
	.align		4
        /*0068*/ 	.byte	0x04, 0x1c
        /*006a*/ 	.short	(.L_49 - .L_48)


	//   ....[0]....
.L_48:
        /*006c*/ 	.word	0x00000070


	//   ....[1]....
        /*0070*/ 	.word	0x00000120


	//   ....[2]....
        /*0074*/ 	.word	0x00000190


	//----- nvinfo : EIATTR_CBANK_PARAM_SIZE
	.align		4
.L_49:
        /*0078*/ 	.byte	0x03, 0x19
        /*007a*/ 	.short	0x0018


	//----- nvinfo : EIATTR_PARAM_CBANK
	.align		4
        /*007c*/ 	.byte	0x04, 0x0a
        /*007e*/ 	.short	(.L_51 - .L_50)
	.align		4
.L_50:
        /*0080*/ 	.word	index@(.nv.constant0._Z13fix_pivot_coliiiiPf)
        /*0084*/ 	.short	0x0380
        /*0086*/ 	.short	0x0018


	//----- nvinfo : EIATTR_SW_WAR
	.align		4
.L_51:
        /*0088*/ 	.byte	0x04, 0x36
        /*008a*/ 	.short	(.L_53 - .L_52)
.L_52:
        /*008c*/ 	.word	0x00000008
.L_53:


//--------------------- .nv.info._Z10cuda_pivotiiiiPf --------------------------
	.section	.nv.info._Z10cuda_pivotiiiiPf,"",@"SHT_CUDA_INFO"
	.sectionflags	@""
	.align	4


	//----- nvinfo : EIATTR_CUDA_API_VERSION
	.align		4
        /*0000*/ 	.byte	0x04, 0x37
        /*0002*/ 	.short	(.L_55 - .L_54)
.L_54:
        /*0004*/ 	.word	0x00000082


	//----- nvinfo : EIATTR_KPARAM_INFO
	.align		4
.L_55:
        /*0008*/ 	.byte	0x04, 0x17
        /*000a*/ 	.short	(.L_57 - .L_56)
.L_56:
        /*000c*/ 	.word	0x00000000
        /*0010*/ 	.short	0x0004
        /*0012*/ 	.short	0x0010
        /*0014*/ 	.byte	0x00, 0xf5, 0x21, 0x00


	//----- nvinfo : EIATTR_KPARAM_INFO
	.align		4
.L_57:
        /*0018*/ 	.byte	0x04, 0x17
        /*001a*/ 	.short	(.L_59 - .L_58)
.L_58:
        /*001c*/ 	.word	0x00000000
        /*0020*/ 	.short	0x0003
        /*0022*/ 	.short	0x000c
        /*0024*/ 	.byte	0x00, 0xf0, 0x11, 0x00


	//----- nvinfo : EIATTR_KPARAM_INFO
	.align		4
.L_59:
        /*0028*/ 	.byte	0x04, 0x17
        /*002a*/ 	.short	(.L_61 - .L_60)
.L_60:
        /*002c*/ 	.word	0x00000000
        /*0030*/ 	.short	0x0002
        /*0032*/ 	.short	0x0008
        /*0034*/ 	.byte	0x00, 0xf0, 0x11, 0x00


	//----- nvinfo : EIATTR_KPARAM_INFO
	.align		4
.L_61:
        /*0038*/ 	.byte	0x04, 0x17
        /*003a*/ 	.short	(.L_63 - .L_62)
.L_62:
        /*003c*/ 	.word	0x00000000
        /*0040*/ 	.short	0x0001
        /*0042*/ 	.short	0x0004
        /*0044*/ 	.byte	0x00, 0xf0, 0x11, 0x00


	//----- nvinfo : EIATTR_KPARAM_INFO
	.align		4
.L_63:
        /*0048*/ 	.byte	0x04, 0x17
        /*004a*/ 	.short	(.L_65 - .L_64)
.L_64:
        /*004c*/ 	.word	0x00000000
        /*0050*/ 	.short	0x0000
        /*0052*/ 	.short	0x0000
        /*0054*/ 	.byte	0x00, 0xf0, 0x11, 0x00


	//----- nvinfo : EIATTR_SPARSE_MMA_MASK
	.align		4
.L_65:
        /*0058*/ 	.byte	0x03, 0x50
        /*005a*/ 	.short	0x0000


	//----- nvinfo : EIATTR_MAXREG_COUNT
	.align		4
        /*005c*/ 	.byte	0x03, 0x1b
        /*005e*/ 	.short	0x00ff


	//----- nvinfo : EIATTR_MERCURY_ISA_VERSION
	.align		4
        /*0060*/ 	.byte	0x03, 0x5f
        /*0062*/ 	.short	0x0101


	//----- nvinfo : EIATTR_VRC_CTA_INIT_COUNT
	.align		4
        /*0064*/ 	.byte	0x02, 0x4a
	.zero		1
	.zero		1


	//----- nvinfo : EIATTR_EXIT_INSTR_OFFSETS
	.align		4
        /*0068*/ 	.byte	0x04, 0x1c
        /*006a*/ 	.short	(.L_67 - .L_66)


	//   ....[0]....
.L_66:
        /*006c*/ 	.word	0x000000c0


	//   ....[1]....
        /*0070*/ 	.word	0x000002f0


	//----- nvinfo : EIATTR_CRS_STACK_SIZE
	.align		4
.L_67:
        /*0074*/ 	.byte	0x04, 0x1e
        /*0076*/ 	.short	(.L_69 - .L_68)
.L_68:
        /*0078*/ 	.word	0x00000000


	//----- nvinfo : EIATTR_CBANK_PARAM_SIZE
	.align		4
.L_69:
        /*007c*/ 	.byte	0x03, 0x19
        /*007e*/ 	.short	0x0018


	//----- nvinfo : EIATTR_PARAM_CBANK
	.align		4
        /*0080*/ 	.byte	0x04, 0x0a
        /*0082*/ 	.short	(.L_71 - .L_70)
	.align		4
.L_70:
        /*0084*/ 	.word	index@(.nv.constant0._Z10cuda_pivotiiiiPf)
        /*0088*/ 	.short	0x0380
        /*008a*/ 	.short	0x0018


	//----- nvinfo : EIATTR_SW_WAR
	.align		4
.L_71:
        /*008c*/ 	.byte	0x04, 0x36
        /*008e*/ 	.short	(.L_73 - .L_72)
.L_72:
        /*0090*/ 	.word	0x00000008
.L_73:


//--------------------- .nv.callgraph             --------------------------
	.section	.nv.callgraph,"",@"SHT_CUDA_CALLGRAPH"
	.align	4
	.sectionentsize	8
	.align		4
        /*0000*/ 	.word	0x00000000
	.align		4
        /*0004*/ 	.word	0xffffffff
	.align		4
        /*0008*/ 	.word	0x00000000
	.align		4
        /*000c*/ 	.word	0xfffffffe
	.align		4
        /*0010*/ 	.word	0x00000000
	.align		4
        /*0014*/ 	.word	0xfffffffd
	.align		4
        /*0018*/ 	.word	0x00000000
	.align		4
        /*001c*/ 	.word	0xfffffffc


//--------------------- .text._Z11cuda2_pivotifPfS_ --------------------------
	.section	.text._Z11cuda2_pivotifPfS_,"ax",@progbits
	.align	128
        .global         _Z11cuda2_pivotifPfS_
        .type           _Z11cuda2_pivotifPfS_,@function
        .size           _Z11cuda2_pivotifPfS_,(.L_x_17 - _Z11cuda2_pivotifPfS_)
        .other          _Z11cuda2_pivotifPfS_,@"STO_CUDA_ENTRY STV_DEFAULT"
_Z11cuda2_pivotifPfS_:
.text._Z11cuda2_pivotifPfS_:
[----:B------:R-:W-:Y:S01]  /*0000*/  LDC R1, c[0x0][0x37c] ;  /* 0x0000df00ff017b82 */ /* 0x000fe20000000800 */
[----:B------:R-:W0:Y:S07]  /*0010*/  S2R R0, SR_TID.X ;  /* 0x0000000000007919 */ /* 0x000e2e0000002100 */
[----:B------:R-:W0:Y:S01]  /*0020*/  S2UR UR4, SR_CTAID.X ;  /* 0x00000000000479c3 */ /* 0x000e220000002500 */
[----:B------:R-:W1:Y:S07]  /*0030*/  LDCU UR5, c[0x0][0x380] ;  /* 0x00007000ff0577ac */ /* 0x000e6e0008000800 */
[----:B------:R-:W0:Y:S02]  /*0040*/  LDC R7, c[0x0][0x360] ;  /* 0x0000d800ff077b82 */ /* 0x000e240000000800 */
[----:B0-----:R-:W-:-:S05]  /*0050*/  IMAD R7, R7, UR4, R0 ;  /* 0x0000000407077c24 */ /* 0x001fca000f8e0200 */
[----:B-1----:R-:W-:-:S13]  /*0060*/  ISETP.GE.AND P0, PT, R7, UR5, PT ;  /* 0x0000000507007c0c */ /* 0x002fda000bf06270 */
[----:B------:R-:W-:Y:S05]  /*0070*/  @P0 EXIT ;  /* 0x000000000000094d */ /* 0x000fea0003800000 */
[----:B------:R-:W0:Y:S01]  /*0080*/  LDC.64 R2, c[0x0][0x390] ;  /* 0x0000e400ff027b82 */ /* 0x000e220000000a00 */
[----:B------:R-:W1:Y:S01]  /*0090*/  LDCU.64 UR4, c[0x0][0x358] ;  /* 0x00006b00ff0477ac */ /* 0x000e620008000a00 */
[----:B------:R-:W2:Y:S06]  /*00a0*/  LDCU UR6, c[0x0][0x384] ;  /* 0x00007080ff0677ac */ /* 0x000eac0008000800 */
[----:B------:R-:W3:Y:S01]  /*00b0*/  LDC.64 R4, c[0x0][0x388] ;  /* 0x0000e200ff047b82 */ /* 0x000ee20000000a00 */
[----:B0-----:R-:W-:-:S06]  /*00c0*/  IMAD.WIDE R2, R7, 0x4, R2 ;  /* 0x0000000407027825 */ /* 0x001fcc00078e0202 */
[----:B-1----:R-:W2:Y:S01]  /*00d0*/  LDG.E R2, desc[UR4][R2.64] ;  /* 0x0000000402027981 */ /* 0x002ea2000c1e1900 */
[----:B---3--:R-:W-:-:S05]  /*00e0*/  IMAD.WIDE R4, R7, 0x4, R4 ;  /* 0x0000000407047825 */ /* 0x008fca00078e0204 */
[----:B------:R-:W2:Y:S02]  /*00f0*/  LDG.E R7, desc[UR4][R4.64] ;  /* 0x0000000404077981 */ /* 0x000ea4000c1e1900 */
[----:B--2---:R-:W-:-:S05]  /*0100*/  FFMA R7, -R2, UR6, R7 ;  /* 0x0000000602077c23 */ /* 0x004fca0008000107 */
[----:B------:R-:W-:Y:S01]  /*0110*/  STG.E desc[UR4][R4.64], R7 ;  /* 0x0000000704007986 */ /* 0x000fe2000c101904 */
[----:B------:R-:W-:Y:S05]  /*0120*/  EXIT ;  /* 0x000000000000794d */ /* 0x000fea0003800000 */
.L_x_0:
[----:B------:R-:W-:-:S00]  /*0130*/  BRA `(.L_x_0) ;  /* 0xfffffffc00fc7947 */ /* 0x000fc0000383ffff */
[----:B------:R-:W-:-:S00]  /*0140*/  NOP ;  /* 0x0000000000007918 */ /* 0x000fc00000000000 */
        /* <DEDUP_REMOVED lines=11> */
.L_x_17:


//--------------------- .text._Z13fix_pivot_coliiiiPf --------------------------
	.section	.text._Z13fix_pivot_coliiiiPf,"ax",@progbits
	.align	128
        .global         _Z13fix_pivot_coliiiiPf
        .type           _Z13fix_pivot_coliiiiPf,@function
        .size           _Z13fix_pivot_coliiiiPf,(.L_x_18 - _Z13fix_pivot_coliiiiPf)
        .other          _Z13fix_pivot_coliiiiPf,@"STO_CUDA_ENTRY STV_DEFAULT"
_Z13fix_pivot_coliiiiPf:
.text._Z13fix_pivot_coliiiiPf:
        /* <DEDUP_REMOVED lines=8> */
[----:B------:R-:W0:Y:S01]  /*0080*/  LDCU UR6, c[0x0][0x380] ;  /* 0x00007000ff0677ac */ /* 0x000e220008000800 */
[----:B------:R-:W1:Y:S01]  /*0090*/  LDCU.64 UR4, c[0x0][0x358] ;  /* 0x00006b00ff0477ac */ /* 0x000e620008000a00 */
[----:B0-----:R-:W-:-:S13]  /*00a0*/  ISETP.NE.AND P0, PT, R0, UR6, PT ;  /* 0x0000000600007c0c */ /* 0x001fda000bf05270 */
[----:B------:R-:W0:Y:S01]  /*00b0*/  @!P0 LDC R5, c[0x0][0x38c] ;  /* 0x0000e300ff058b82 */ /* 0x000e220000000800 */
[----:B------:R-:W-:-:S07]  /*00c0*/  @!P0 MOV R7, 0x3f800000 ;  /* 0x3f80000000078802 */ /* 0x000fce0000000f00 */
[----:B------:R-:W0:Y:S08]  /*00d0*/  @!P0 LDC R4, c[0x0][0x384] ;  /* 0x0000e100ff048b82 */ /* 0x000e300000000800 */
[----:B------:R-:W2:Y:S01]  /*00e0*/  @!P0 LDC.64 R2, c[0x0][0x390] ;  /* 0x0000e400ff028b82 */ /* 0x000ea20000000a00 */
[----:B0-----:R-:W-:-:S04]  /*00f0*/  @!P0 IMAD R5, R5, UR6, R4 ;  /* 0x0000000605058c24 */ /* 0x001fc8000f8e0204 */
[----:B--2---:R-:W-:-:S05]  /*0100*/  @!P0 IMAD.WIDE R2, R5, 0x4, R2 ;  /* 0x0000000405028825 */ /* 0x004fca00078e0202 */
[----:B-1----:R0:W-:Y:S01]  /*0110*/  @!P0 STG.E desc[UR4][R2.64], R7 ;  /* 0x0000000702008986 */ /* 0x0021e2000c101904 */
[----:B------:R-:W-:Y:S05]  /*0120*/  @!P0 EXIT ;  /* 0x000000000000894d */ /* 0x000fea0003800000 */
[----:B------:R-:W1:Y:S01]  /*0130*/  LDC R5, c[0x0][0x384] ;  /* 0x0000e100ff057b82 */ /* 0x000e620000000800 */
[----:B------:R-:W1:Y:S07]  /*0140*/  LDCU UR6, c[0x0][0x38c] ;  /* 0x00007180ff0677ac */ /* 0x000e6e0008000800 */
[----:B0-----:R-:W0:Y:S01]  /*0150*/  LDC.64 R2, c[0x0][0x390] ;  /* 0x0000e400ff027b82 */ /* 0x001e220000000a00 */
[----:B-1----:R-:W-:-:S04]  /*0160*/  IMAD R5, R0, UR6, R5 ;  /* 0x0000000600057c24 */ /* 0x002fc8000f8e0205 */
[----:B0-----:R-:W-:-:S05]  /*0170*/  IMAD.WIDE R2, R5, 0x4, R2 ;  /* 0x0000000405027825 */ /* 0x001fca00078e0202 */
[----:B------:R-:W-:Y:S01]  /*0180*/  STG.E desc[UR4][R2.64], RZ ;  /* 0x000000ff02007986 */ /* 0x000fe2000c101904 */
[----:B------:R-:W-:Y:S05]  /*0190*/  EXIT ;  /* 0x000000000000794d */ /* 0x000fea0003800000 */
.L_x_1:
        /* <DEDUP_REMOVED lines=14> */
.L_x_18:


//--------------------- .text._Z10cuda_pivotiiiiPf --------------------------
	.section	.text._Z10cuda_pivotiiiiPf,"ax",@progbits
	.align	128
        .global         _Z10cuda_pivotiiiiPf
        .type           _Z10cuda_pivotiiiiPf,@function
        .size           _Z10cuda_pivotiiiiPf,(.L_x_16 - _Z10cuda_pivotiiiiPf)
        .other          _Z10cuda_pivotiiiiPf,@"STO_CUDA_ENTRY STV_DEFAULT"
_Z10cuda_pivotiiiiPf:
.text._Z10cuda_pivotiiiiPf:
[----:B------:R-:W-:Y:S01]  /*0000*/  LDC R1, c[0x0][0x37c] ;  /* 0x0000df00ff017b82 */ /* 0x000fe20000000800 */
[----:B------:R-:W0:Y:S07]  /*0010*/  S2R R5, SR_TID.Y ;  /* 0x0000000000057919 */ /* 0x000e2e0000002200 */
[----:B------:R-:W1:Y:S01]  /*0020*/  LDC R2, c[0x0][0x360] ;  /* 0x0000d800ff027b82 */ /* 0x000e620000000800 */
[----:B------:R-:W1:Y:S07]  /*0030*/  S2R R3, SR_TID.X ;  /* 0x0000000000037919 */ /* 0x000e6e0000002100 */
[----:B------:R-:W0:Y:S08]  /*0040*/  S2UR UR5, SR_CTAID.Y ;  /* 0x00000000000579c3 */ /* 0x000e300000002600 */
[----:B------:R-:W0:Y:S08]  /*0050*/  LDC R4, c[0x0][0x364] ;  /* 0x0000d900ff047b82 */ /* 0x000e300000000800 */
[----:B------:R-:W1:Y:S08]  /*0060*/  S2UR UR4, SR_CTAID.X ;  /* 0x00000000000479c3 */ /* 0x000e700000002500 */
[----:B------:R-:W2:Y:S01]  /*0070*/  LDC.64 R10, c[0x0][0x380] ;  /* 0x0000e000ff0a7b82 */ /* 0x000ea20000000a00 */
[----:B0-----:R-:W-:-:S02]  /*0080*/  IMAD R4, R4, UR5, R5 ;  /* 0x0000000504047c24 */ /* 0x001fc4000f8e0205 */
[----:B-1----:R-:W-:-:S03]  /*0090*/  IMAD R2, R2, UR4, R3 ;  /* 0x0000000402027c24 */ /* 0x002fc6000f8e0203 */
[----:B--2---:R-:W-:-:S04]  /*00a0*/  ISETP.NE.AND P0, PT, R4, R11, PT ;  /* 0x0000000b0400720c */ /* 0x004fc80003f05270 */
[----:B------:R-:W-:-:S13]  /*00b0*/  ISETP.EQ.OR P0, PT, R2, R10, !P0 ;  /* 0x0000000a0200720c */ /* 0x000fda0004702670 */
[----:B------:R-:W-:Y:S05]  /*00c0*/  @P0 EXIT ;  /* 0x000000000000094d */ /* 0x000fea0003800000 */
[----:B------:R-:W0:Y:S01]  /*00d0*/  LDC R5, c[0x0][0x38c] ;  /* 0x0000e300ff057b82 */ /* 0x000e220000000800 */
[----:B------:R-:W1:Y:S07]  /*00e0*/  LDCU.64 UR4, c[0x0][0x358] ;  /* 0x00006b00ff0477ac */ /* 0x000e6e0008000a00 */
[----:B------:R-:W2:Y:S01]  /*00f0*/  LDC.64 R8, c[0x0][0x390] ;  /* 0x0000e400ff087b82 */ /* 0x000ea20000000a00 */
[----:B0-----:R-:W-:-:S04]  /*0100*/  IMAD R7, R10, R5, R11 ;  /* 0x000000050a077224 */ /* 0x001fc800078e020b */
[----:B--2---:R-:W-:-:S05]  /*0110*/  IMAD.WIDE R6, R7, 0x4, R8 ;  /* 0x0000000407067825 */ /* 0x004fca00078e0208 */
[----:B-1----:R-:W2:Y:S01]  /*0120*/  LDG.E R3, desc[UR4][R6.64] ;  /* 0x0000000406037981 */ /* 0x002ea2000c1e1900 */
[----:B------:R-:W-:-:S04]  /*0130*/  IMAD R5, R2, R5, R11 ;  /* 0x0000000502057224 */ /* 0x000fc800078e020b */
[----:B------:R-:W-:-:S05]  /*0140*/  IMAD.WIDE R8, R5, 0x4, R8 ;  /* 0x0000000405087825 */ /* 0x000fca00078e0208 */
[----:B------:R-:W3:Y:S01]  /*0150*/  LDG.E R0, desc[UR4][R8.64] ;  /* 0x0000000408007981 */ /* 0x000ee2000c1e1900 */
[----:B------:R-:W-:Y:S01]  /*0160*/  BSSY.RECONVERGENT B0, `(.L_x_2) ;  /* 0x000000c000007945 */ /* 0x000fe20003800200 */
[----:B--2---:R-:W0:Y:S08]  /*0170*/  MUFU.RCP R10, R3 ;  /* 0x00000003000a7308 */ /* 0x004e300000001000 */
[----:B---3--:R-:W1:Y:S01]  /*0180*/  FCHK P0, R0, R3 ;  /* 0x0000000300007302 */ /* 0x008e620000000000 */
[----:B0-----:R-:W-:-:S04]  /*0190*/  FFMA R5, -R3, R10, 1 ;  /* 0x3f80000003057423 */ /* 0x001fc8000000010a */
[----:B------:R-:W-:-:S04]  /*01a0*/  FFMA R5, R10, R5, R10 ;  /* 0x000000050a057223 */ /* 0x000fc8000000000a */
[----:B------:R-:W-:-:S04]  /*01b0*/  FFMA R10, R0, R5, RZ ;  /* 0x00000005000a7223 */ /* 0x000fc800000000ff */
[----:B------:R-:W-:-:S04]  /*01c0*/  FFMA R11, -R3, R10, R0 ;  /* 0x0000000a030b7223 */ /* 0x000fc80000000100 */
[----:B------:R-:W-:Y:S01]  /*01d0*/  FFMA R10, R5, R11, R10 ;  /* 0x0000000b050a7223 */ /* 0x000fe2000000000a */
[----:B-1----:R-:W-:Y:S06]  /*01e0*/  @!P0 BRA `(.L_x_3) ;  /* 0x00000000000c8947 */ /* 0x002fec0003800000 */
[----:B------:R-:W-:-:S07]  /*01f0*/  MOV R6, 0x210 ;  /* 0x0000021000067802 */ /* 0x000fce0000000f00 */
[----:B------:R-:W-:Y:S05]  /*0200*/  CALL.REL.NOINC `($__internal_0_$__cuda_sm3x_div_rn_noftz_f32_slowpath) ;  /* 0x00000000003c7944 */ /* 0x000fea0003c00000 */
[----:B------:R-:W-:-:S07]  /*0210*/  IMAD.MOV.U32 R10, RZ, RZ, R0 ;  /* 0x000000ffff0a7224 */ /* 0x000fce00078e0000 */
.L_x_3:
[----:B------:R-:W-:Y:S05]  /*0220*/  BSYNC.RECONVERGENT B0 ;  /* 0x0000000000007941 */ /* 0x000fea0003800200 */
.L_x_2:
[----:B------:R-:W0:Y:S01]  /*0230*/  LDC R3, c[0x0][0x380] ;  /* 0x0000e000ff037b82 */ /* 0x000e220000000800 */
[----:B------:R-:W1:Y:S07]  /*0240*/  LDCU UR6, c[0x0][0x38c] ;  /* 0x00007180ff0677ac */ /* 0x000e6e0008000800 */
[----:B------:R-:W2:Y:S01]  /*0250*/  LDC.64 R6, c[0x0][0x390] ;  /* 0x0000e400ff067b82 */ /* 0x000ea20000000a00 */
[--C-:B-1----:R-:W-:Y:S02]  /*0260*/  IMAD R5, R2, UR6, R4.reuse ;  /* 0x0000000602057c24 */ /* 0x102fe4000f8e0204 */
[----:B0-----:R-:W-:-:S04]  /*0270*/  IMAD R3, R3, UR6, R4 ;  /* 0x0000000603037c24 */ /* 0x001fc8000f8e0204 */
[----:B--2---:R-:W-:-:S04]  /*0280*/  IMAD.WIDE R2, R3, 0x4, R6 ;  /* 0x0000000403027825 */ /* 0x004fc800078e0206 */
[----:B------:R-:W-:Y:S02]  /*0290*/  IMAD.WIDE R4, R5, 0x4, R6 ;  /* 0x0000000405047825 */ /* 0x000fe400078e0206 */
[----:B------:R-:W2:Y:S04]  /*02a0*/  LDG.E R3, desc[UR4][R2.64] ;  /* 0x0000000402037981 */ /* 0x000ea8000c1e1900 */
[----:B------:R-:W2:Y:S02]  /*02b0*/  LDG.E R0, desc[UR4][R4.64] ;  /* 0x0000000404007981 */ /* 0x000ea4000c1e1900 */
[----:B--2---:R-:W-:-:S04]  /*02c0*/  FFMA R0, R3, -R10, R0 ;  /* 0x8000000a03007223 */ /* 0x004fc80000000000 */
[----:B------:R-:W-:-:S05]  /*02d0*/  FADD R7, R0, 200 ;  /* 0x4348000000077421 */ /* 0x000fca0000000000 */
[----:B------:R-:W-:Y:S01]  /*02e0*/  STG.E desc[UR4][R4.64], R7 ;  /* 0x0000000704007986 */ /* 0x000fe2000c101904 */
[----:B------:R-:W-:Y:S05]  /*02f0*/  EXIT ;  /* 0x000000000000794d */ /* 0x000fea0003800000 */
        .weak           $__internal_0_$__cuda_sm3x_div_rn_noftz_f32_slowpath
        .type           $__internal_0_$__cuda_sm3x_div_rn_noftz_f32_slowpath,@function
        .size           $__internal_0_$__cuda_sm3x_div_rn_noftz_f32_slowpath,(.L_x_16 - $__internal_0_$__cuda_sm3x_div_rn_noftz_f32_slowpath)
$__internal_0_$__cuda_sm3x_div_rn_noftz_f32_slowpath:
[--C-:B------:R-:W-:Y:S01]  /*0300*/  SHF.R.U32.HI R7, RZ, 0x17, R3.reuse ;  /* 0x00000017ff077819 */ /* 0x100fe20000011603 */
[----:B------:R-:W-:Y:S01]  /*0310*/  BSSY.RECONVERGENT B1, `(.L_x_4) ;  /* 0x0000064000017945 */ /* 0x000fe20003800200 */
[--C-:B------:R-:W-:Y:S01]  /*0320*/  SHF.R.U32.HI R5, RZ, 0x17, R0.reuse ;  /* 0x00000017ff057819 */ /* 0x100fe20000011600 */
[----:B------:R-:W-:Y:S01]  /*0330*/  IMAD.MOV.U32 R8, RZ, RZ, R0 ;  /* 0x000000ffff087224 */ /* 0x000fe200078e0000 */
[----:B------:R-:W-:Y:S01]  /*0340*/  LOP3.LUT R7, R7, 0xff, RZ, 0xc0, !PT ;  /* 0x000000ff07077812 */ /* 0x000fe200078ec0ff */
[----:B------:R-:W-:Y:S01]  /*0350*/  IMAD.MOV.U32 R9, RZ, RZ, R3 ;  /* 0x000000ffff097224 */ /* 0x000fe200078e0003 */
[----:B------:R-:W-:-:S03]  /*0360*/  LOP3.LUT R5, R5, 0xff, RZ, 0xc0, !PT ;  /* 0x000000ff05057812 */ /* 0x000fc600078ec0ff */
[----:B------:R-:W-:Y:S02]  /*0370*/  VIADD R12, R7, 0xffffffff ;  /* 0xffffffff070c7836 */ /* 0x000fe40000000000 */
[----:B------:R-:W-:-:S03]  /*0380*/  VIADD R11, R5, 0xffffffff ;  /* 0xffffffff050b7836 */ /* 0x000fc60000000000 */
[----:B------:R-:W-:-:S04]  /*0390*/  ISETP.GT.U32.AND P0, PT, R12, 0xfd, PT ;  /* 0x000000fd0c00780c */ /* 0x000fc80003f04070 */
[----:B------:R-:W-:-:S13]  /*03a0*/  ISETP.GT.U32.OR P0, PT, R11, 0xfd, P0 ;  /* 0x000000fd0b00780c */ /* 0x000fda0000704470 */
[----:B------:R-:W-:Y:S01]  /*03b0*/  @!P0 IMAD.MOV.U32 R10, RZ, RZ, RZ ;  /* 0x000000ffff0a8224 */ /* 0x000fe200078e00ff */
[----:B------:R-:W-:Y:S06]  /*03c0*/  @!P0 BRA `(.L_x_5) ;  /* 0x00000000005c8947 */ /* 0x000fec0003800000 */
[----:B------:R-:W-:Y:S02]  /*03d0*/  FSETP.GTU.FTZ.AND P0, PT, |R0|, +INF , PT ;  /* 0x7f8000000000780b */ /* 0x000fe40003f1c200 */
[----:B------:R-:W-:-:S04]  /*03e0*/  FSETP.GTU.FTZ.AND P1, PT, |R3|, +INF , PT ;  /* 0x7f8000000300780b */ /* 0x000fc80003f3c200 */
[----:B------:R-:W-:-:S13]  /*03f0*/  PLOP3.LUT P0, PT, P0, P1, PT, 0xf8, 0x8f ;  /* 0x00000000008f781c */ /* 0x000fda0000703f70 */
[----:B------:R-:W-:Y:S05]  /*0400*/  @P0 BRA `(.L_x_6) ;  /* 0x00000004004c0947 */ /* 0x000fea0003800000 */
[----:B------:R-:W-:-:S13]  /*0410*/  LOP3.LUT P0, RZ, R9, 0x7fffffff, R8, 0xc8, !PT ;  /* 0x7fffffff09ff7812 */ /* 0x000fda000780c808 */
[----:B------:R-:W-:Y:S05]  /*0420*/  @!P0 BRA `(.L_x_7) ;  /* 0x00000004003c8947 */ /* 0x000fea0003800000 */
[C---:B------:R-:W-:Y:S02]  /*0430*/  FSETP.NEU.FTZ.AND P2, PT, |R0|.reuse, +INF , PT ;  /* 0x7f8000000000780b */ /* 0x040fe40003f5d200 */
[----:B------:R-:W-:Y:S02]  /*0440*/  FSETP.NEU.FTZ.AND P1, PT, |R3|, +INF , PT ;  /* 0x7f8000000300780b */ /* 0x000fe40003f3d200 */
[----:B------:R-:W-:-:S11]  /*0450*/  FSETP.NEU.FTZ.AND P0, PT, |R0|, +INF , PT ;  /* 0x7f8000000000780b */ /* 0x000fd60003f1d200 */
[----:B------:R-:W-:Y:S05]  /*0460*/  @!P1 BRA !P2, `(.L_x_7) ;  /* 0x00000004002c9947 */ /* 0x000fea0005000000 */
[----:B------:R-:W-:-:S04]  /*0470*/  LOP3.LUT P2, RZ, R8, 0x7fffffff, RZ, 0xc0, !PT ;  /* 0x7fffffff08ff7812 */ /* 0x000fc8000784c0ff */
[----:B------:R-:W-:-:S13]  /*0480*/  PLOP3.LUT P1, PT, P1, P2, PT, 0x2f, 0xf2 ;  /* 0x0000000000f2781c */ /* 0x000fda0000f24577 */
[----:B------:R-:W-:Y:S05]  /*0490*/  @P1 BRA `(.L_x_8) ;  /* 0x0000000400181947 */ /* 0x000fea0003800000 */
[----:B------:R-:W-:-:S04]  /*04a0*/  LOP3.LUT P1, RZ, R9, 0x7fffffff, RZ, 0xc0, !PT ;  /* 0x7fffffff09ff7812 */ /* 0x000fc8000782c0ff */
[----:B------:R-:W-:-:S13]  /*04b0*/  PLOP3.LUT P0, PT, P0, P1, PT, 0x2f, 0xf2 ;  /* 0x0000000000f2781c */ /* 0x000fda0000702577 */
[----:B------:R-:W-:Y:S05]  /*04c0*/  @P0 BRA `(.L_x_9) ;  /* 0x0000000400000947 */ /* 0x000fea0003800000 */
[----:B------:R-:W-:Y:S02]  /*04d0*/  ISETP.GE.AND P0, PT, R11, RZ, PT ;  /* 0x000000ff0b00720c */ /* 0x000fe40003f06270 */
[----:B------:R-:W-:-:S11]  /*04e0*/  ISETP.GE.AND P1, PT, R12, RZ, PT ;  /* 0x000000ff0c00720c */ /* 0x000fd60003f26270 */
[----:B------:R-:W-:Y:S02]  /*04f0*/  @P0 IMAD.MOV.U32 R10, RZ, RZ, RZ ;  /* 0x000000ffff0a0224 */ /* 0x000fe400078e00ff */
[----:B------:R-:W-:Y:S01]  /*0500*/  @!P0 FFMA R8, R0, 1.84467440737095516160e+19, RZ ;  /* 0x5f80000000088823 */ /* 0x000fe200000000ff */
[----:B------:R-:W-:Y:S02]  /*0510*/  @!P0 IMAD.MOV.U32 R10, RZ, RZ, -0x40 ;  /* 0xffffffc0ff0a8424 */ /* 0x000fe400078e00ff */
[----:B------:R-:W-:Y:S02]  /*0520*/  @!P1 FFMA R9, R3, 1.84467440737095516160e+19, RZ ;  /* 0x5f80000003099823 */ /* 0x000fe400000000ff */
[----:B------:R-:W-:-:S07]  /*0530*/  @!P1 VIADD R10, R10, 0x40 ;  /* 0x000000400a0a9836 */ /* 0x000fce0000000000 */
.L_x_5:
[----:B------:R-:W-:Y:S01]  /*0540*/  LEA R0, R7, 0xc0800000, 0x17 ;  /* 0xc080000007007811 */ /* 0x000fe200078eb8ff */
[----:B------:R-:W-:Y:S01]  /*0550*/  VIADD R5, R5, 0xffffff81 ;  /* 0xffffff8105057836 */ /* 0x000fe20000000000 */
[----:B------:R-:W-:Y:S03]  /*0560*/  BSSY.RECONVERGENT B2, `(.L_x_10) ;  /* 0x0000035000027945 */ /* 0x000fe60003800200 */
[----:B------:R-:W-:Y:S02]  /*0570*/  IMAD.IADD R9, R9, 0x1, -R0 ;  /* 0x0000000109097824 */ /* 0x000fe400078e0a00 */
[C---:B------:R-:W-:Y:S01]  /*0580*/  IMAD R0, R5.reuse, -0x800000, R8 ;  /* 0xff80000005007824 */ /* 0x040fe200078e0208 */
[----:B------:R-:W-:Y:S01]  /*0590*/  IADD3 R5, PT, PT, R5, 0x7f, -R7 ;  /* 0x0000007f05057810 */ /* 0x000fe20007ffe807 */
[----:B------:R-:W0:Y:S01]  /*05a0*/  MUFU.RCP R3, R9 ;  /* 0x0000000900037308 */ /* 0x000e220000001000 */
[----:B------:R-:W-:-:S03]  /*05b0*/  FADD.FTZ R11, -R9, -RZ ;  /* 0x800000ff090b7221 */ /* 0x000fc60000010100 */
[----:B------:R-:W-:Y:S02]  /*05c0*/  IMAD.IADD R5, R5, 0x1, R10 ;  /* 0x0000000105057824 */ /* 0x000fe400078e020a */
[----:B0-----:R-:W-:-:S04]  /*05d0*/  FFMA R12, R3, R11, 1 ;  /* 0x3f800000030c7423 */ /* 0x001fc8000000000b */
[----:B------:R-:W-:-:S04]  /*05e0*/  FFMA R12, R3, R12, R3 ;  /* 0x0000000c030c7223 */ /* 0x000fc80000000003 */
[----:B------:R-:W-:-:S04]  /*05f0*/  FFMA R3, R0, R12, RZ ;  /* 0x0000000c00037223 */ /* 0x000fc800000000ff */
[----:B------:R-:W-:-:S04]  /*0600*/  FFMA R8, R11, R3, R0 ;  /* 0x000000030b087223 */ /* 0x000fc80000000000 */
[----:B------:R-:W-:-:S04]  /*0610*/  FFMA R13, R12, R8, R3 ;  /* 0x000000080c0d7223 */ /* 0x000fc80000000003 */
[----:B------:R-:W-:-:S04]  /*0620*/  FFMA R8, R11, R13, R0 ;  /* 0x0000000d0b087223 */ /* 0x000fc80000000000 */
[----:B------:R-:W-:-:S05]  /*0630*/  FFMA R0, R12, R8, R13 ;  /* 0x000000080c007223 */ /* 0x000fca000000000d */
[----:B------:R-:W-:-:S04]  /*0640*/  SHF.R.U32.HI R3, RZ, 0x17, R0 ;  /* 0x00000017ff037819 */ /* 0x000fc80000011600 */
[----:B------:R-:W-:-:S05]  /*0650*/  LOP3.LUT R3, R3, 0xff, RZ, 0xc0, !PT ;  /* 0x000000ff03037812 */ /* 0x000fca00078ec0ff */
[----:B------:R-:W-:-:S04]  /*0660*/  IMAD.IADD R7, R3, 0x1, R5 ;  /* 0x0000000103077824 */ /* 0x000fc800078e0205 */
[----:B------:R-:W-:-:S05]  /*0670*/  VIADD R3, R7, 0xffffffff ;  /* 0xffffffff07037836 */ /* 0x000fca0000000000 */
[----:B------:R-:W-:-:S13]  /*0680*/  ISETP.GE.U32.AND P0, PT, R3, 0xfe, PT ;  /* 0x000000fe0300780c */ /* 0x000fda0003f06070 */
[----:B------:R-:W-:Y:S05]  /*0690*/  @!P0 BRA `(.L_x_11) ;  /* 0x0000000000808947 */ /* 0x000fea0003800000 */
[----:B------:R-:W-:-:S13]  /*06a0*/  ISETP.GT.AND P0, PT, R7, 0xfe, PT ;  /* 0x000000fe0700780c */ /* 0x000fda0003f04270 */
[----:B------:R-:W-:Y:S05]  /*06b0*/  @P0 BRA `(.L_x_12) ;  /* 0x00000000006c0947 */ /* 0x000fea0003800000 */
[----:B------:R-:W-:-:S13]  /*06c0*/  ISETP.GE.AND P0, PT, R7, 0x1, PT ;  /* 0x000000010700780c */ /* 0x000fda0003f06270 */
[----:B------:R-:W-:Y:S05]  /*06d0*/  @P0 BRA `(.L_x_13) ;  /* 0x0000000000740947 */ /* 0x000fea0003800000 */
[----:B------:R-:W-:Y:S02]  /*06e0*/  ISETP.GE.AND P0, PT, R7, -0x18, PT ;  /* 0xffffffe80700780c */ /* 0x000fe40003f06270 */
[----:B------:R-:W-:-:S11]  /*06f0*/  LOP3.LUT R0, R0, 0x80000000, RZ, 0xc0, !PT ;  /* 0x8000000000007812 */ /* 0x000fd600078ec0ff */
[----:B------:R-:W-:Y:S05]  /*0700*/  @!P0 BRA `(.L_x_13) ;  /* 0x0000000000688947 */ /* 0x000fea0003800000 */
[CC--:B------:R-:W-:Y:S01]  /*0710*/  FFMA.RZ R3, R12.reuse, R8.reuse, R13 ;  /* 0x000000080c037223 */ /* 0x0c0fe2000000c00d */
[C---:B------:R-:W-:Y:S01]  /*0720*/  VIADD R10, R7.reuse, 0x20 ;  /* 0x00000020070a7836 */ /* 0x040fe20000000000 */
[C---:B------:R-:W-:Y:S02]  /*0730*/  ISETP.NE.AND P2, PT, R7.reuse, RZ, PT ;  /* 0x000000ff0700720c */ /* 0x040fe40003f45270 */
[----:B------:R-:W-:Y:S01]  /*0740*/  ISETP.NE.AND P1, PT, R7, RZ, PT ;  /* 0x000000ff0700720c */ /* 0x000fe20003f25270 */
[----:B------:R-:W-:Y:S01]  /*0750*/  IMAD.MOV R7, RZ, RZ, -R7 ;  /* 0x000000ffff077224 */ /* 0x000fe200078e0a07 */
[----:B------:R-:W-:Y:S01]  /*0760*/  LOP3.LUT R5, R3, 0x7fffff, RZ, 0xc0, !PT ;  /* 0x007fffff03057812 */ /* 0x000fe200078ec0ff */
[CCC-:B------:R-:W-:Y:S01]  /*0770*/  FFMA.RP R3, R12.reuse, R8.reuse, R13.reuse ;  /* 0x000000080c037223 */ /* 0x1c0fe2000000800d */
[----:B------:R-:W-:Y:S02]  /*0780*/  FFMA.RM R8, R12, R8, R13 ;  /* 0x000000080c087223 */ /* 0x000fe4000000400d */
[----:B------:R-:W-:-:S03]  /*0790*/  LOP3.LUT R5, R5, 0x800000, RZ, 0xfc, !PT ;  /* 0x0080000005057812 */ /* 0x000fc600078efcff */
[----:B------:R-:W-:Y:S02]  /*07a0*/  FSETP.NEU.FTZ.AND P0, PT, R3, R8, PT ;  /* 0x000000080300720b */ /* 0x000fe40003f1d000 */
[----:B------:R-:W-:Y:S02]  /*07b0*/  SHF.L.U32 R10, R5, R10, RZ ;  /* 0x0000000a050a7219 */ /* 0x000fe400000006ff */
[----:B------:R-:W-:Y:S02]  /*07c0*/  SEL R8, R7, RZ, P2 ;  /* 0x000000ff07087207 */ /* 0x000fe40001000000 */
[----:B------:R-:W-:Y:S02]  /*07d0*/  ISETP.NE.AND P1, PT, R10, RZ, P1 ;  /* 0x000000ff0a00720c */ /* 0x000fe40000f25270 */
[----:B------:R-:W-:Y:S02]  /*07e0*/  SHF.R.U32.HI R8, RZ, R8, R5 ;  /* 0x00000008ff087219 */ /* 0x000fe40000011605 */
[----:B------:R-:W-:-:S02]  /*07f0*/  PLOP3.LUT P0, PT, P0, P1, PT, 0xf8, 0x8f ;  /* 0x00000000008f781c */ /* 0x000fc40000703f70 */
[----:B------:R-:W-:Y:S02]  /*0800*/  SHF.R.U32.HI R10, RZ, 0x1, R8 ;  /* 0x00000001ff0a7819 */ /* 0x000fe40000011608 */
[----:B------:R-:W-:-:S04]  /*0810*/  SEL R3, RZ, 0x1, !P0 ;  /* 0x00000001ff037807 */ /* 0x000fc80004000000 */
[----:B------:R-:W-:-:S04]  /*0820*/  LOP3.LUT R3, R3, 0x1, R10, 0xf8, !PT ;  /* 0x0000000103037812 */ /* 0x000fc800078ef80a */
[----:B------:R-:W-:-:S05]  /*0830*/  LOP3.LUT R3, R3, R8, RZ, 0xc0, !PT ;  /* 0x0000000803037212 */ /* 0x000fca00078ec0ff */
[----:B------:R-:W-:-:S05]  /*0840*/  IMAD.IADD R3, R10, 0x1, R3 ;  /* 0x000000010a037824 */ /* 0x000fca00078e0203 */
[----:B------:R-:W-:Y:S01]  /*0850*/  LOP3.LUT R0, R3, R0, RZ, 0xfc, !PT ;  /* 0x0000000003007212 */ /* 0x000fe200078efcff */
[----:B------:R-:W-:Y:S06]  /*0860*/  BRA `(.L_x_13) ;  /* 0x0000000000107947 */ /* 0x000fec0003800000 */
.L_x_12:
[----:B------:R-:W-:-:S04]  /*0870*/  LOP3.LUT R0, R0, 0x80000000, RZ, 0xc0, !PT ;  /* 0x8000000000007812 */ /* 0x000fc800078ec0ff */
[----:B------:R-:W-:Y:S01]  /*0880*/  LOP3.LUT R0, R0, 0x7f800000, RZ, 0xfc, !PT ;  /* 0x7f80000000007812 */ /* 0x000fe200078efcff */
[----:B------:R-:W-:Y:S06]  /*0890*/  BRA `(.L_x_13) ;  /* 0x0000000000047947 */ /* 0x000fec0003800000 */
.L_x_11:
[----:B------:R-:W-:-:S07]  /*08a0*/  IMAD R0, R5, 0x800000, R0 ;  /* 0x0080000005007824 */ /* 0x000fce00078e0200 */
.L_x_13:
[----:B------:R-:W-:Y:S05]  /*08b0*/  BSYNC.RECONVERGENT B2 ;  /* 0x0000000000027941 */ /* 0x000fea0003800200 */
.L_x_10:
[----:B------:R-:W-:Y:S05]  /*08c0*/  BRA `(.L_x_14) ;  /* 0x0000000000207947 */ /* 0x000fea0003800000 */
.L_x_9:
[----:B------:R-:W-:-:S04]  /*08d0*/  LOP3.LUT R0, R9, 0x80000000, R8, 0x48, !PT ;  /* 0x8000000009007812 */ /* 0x000fc800078e4808 */
[----:B------:R-:W-:Y:S01]  /*08e0*/  LOP3.LUT R0, R0, 0x7f800000, RZ, 0xfc, !PT ;  /* 0x7f80000000007812 */ /* 0x000fe200078efcff */
[----:B------:R-:W-:Y:S06]  /*08f0*/  BRA `(.L_x_14) ;  /* 0x0000000000147947 */ /* 0x000fec0003800000 */
.L_x_8:
[----:B------:R-:W-:Y:S01]  /*0900*/  LOP3.LUT R0, R9, 0x80000000, R8, 0x48, !PT ;  /* 0x8000000009007812 */ /* 0x000fe200078e4808 */
[----:B------:R-:W-:Y:S06]  /*0910*/  BRA `(.L_x_14) ;  /* 0x00000000000c7947 */ /* 0x000fec0003800000 */
.L_x_7:
[----:B------:R-:W0:Y:S01]  /*0920*/  MUFU.RSQ R0, -QNAN ;  /* 0xffc0000000007908 */ /* 0x000e220000001400 */
[----:B------:R-:W-:Y:S05]  /*0930*/  BRA `(.L_x_14) ;  /* 0x0000000000047947 */ /* 0x000fea0003800000 */
.L_x_6:
[----:B------:R-:W-:-:S07]  /*0940*/  FADD.FTZ R0, R0, R3 ;  /* 0x0000000300007221 */ /* 0x000fce0000010000 */
.L_x_14:
[----:B------:R-:W-:Y:S05]  /*0950*/  BSYNC.RECONVERGENT B1 ;  /* 0x0000000000017941 */ /* 0x000fea0003800200 */
.L_x_4:
[----:B------:R-:W-:-:S04]  /*0960*/  IMAD.MOV.U32 R7, RZ, RZ, 0x0 ;  /* 0x00000000ff077424 */ /* 0x000fc800078e00ff */
[----:B0-----:R-:W-:Y:S05]  /*0970*/  RET.REL.NODEC R6 `(_Z10cuda_pivotiiiiPf) ;  /* 0xfffffff406a07950 */ /* 0x001fea0003c3ffff */
.L_x_15:
        /* <DEDUP_REMOVED lines=16> */
.L_x_16:


//--------------------- .nv.shared.reserved.0     --------------------------
	.section	.nv.shared.reserved.0,"aw",@nobits
	.weak		__nv_reservedSMEM_offset_0_alias
	.size		__nv_reservedSMEM_offset_0_alias, 0, 64
	.other		__nv_reservedSMEM_offset_0_alias,@"STO_CUDA_RESERVED_SHARED STV_DEFAULT"
__nv_reservedSMEM_offset_0_alias:
	.zero		0
	.zero		64


//--------------------- .nv.constant0._Z11cuda2_pivotifPfS_ --------------------------
	.section	.nv.constant0._Z11cuda2_pivotifPfS_,"a",@progbits
	.sectionflags	@""
	.align	4
.nv.constant0._Z11cuda2_pivotifPfS_:
	.zero		920


//--------------------- .nv.constant0._Z13fix_pivot_coliiiiPf --------------------------
	.section	.nv.constant0._Z13fix_pivot_coliiiiPf,"a",@progbits
	.sectionflags	@""
	.align	4
.nv.constant0._Z13fix_pivot_coliiiiPf:
	.zero		920


//--------------------- .nv.constant0._Z10cuda_pivotiiiiPf --------------------------
	.section	.nv.constant0._Z10cuda_pivotiiiiPf,"a",@progbits
	.sectionflags	@""
	.align	4
.nv.constant0._Z10cuda_pivotiiiiPf:
	.zero		920


//--------------------- SYMBOLS --------------------------

	.type		.nv.reservedSmem.offset0,@object
	.size		.nv.reservedSmem.offset0,0x4
